	.headerflags	@"EF_CUDA_TEXMODE_UNIFIED EF_CUDA_64BIT_ADDRESS EF_CUDA_ACCELERATORS EF_CUDA_SM90 EF_CUDA_VIRTUAL_SM(EF_CUDA_SM90)"
	.elftype	@"ET_EXEC"


//--------------------- .nv.info                  --------------------------
	.section	.nv.info,"",@"SHT_CUDA_INFO"
	.align	4


	//----- nvinfo : EIATTR_REGCOUNT
	.align		4
        /*0000*/ 	.byte	0x04, 0x2f
        /*0002*/ 	.short	(.L_1 - .L_0)
	.align		4
.L_0:
        /*0004*/ 	.word	index@(triton_poi_fused_convolution_relu_threshold_backward_22)
        /*0008*/ 	.word	0x0000000c


	//----- nvinfo : EIATTR_MIN_STACK_SIZE
	.align		4
.L_1:
        /*000c*/ 	.byte	0x04, 0x12
        /*000e*/ 	.short	(.L_3 - .L_2)
	.align		4
.L_2:
        /*0010*/ 	.word	index@(triton_poi_fused_convolution_relu_threshold_backward_22)
        /*0014*/ 	.word	0x00000000


	//----- nvinfo : EIATTR_FRAME_SIZE
	.align		4
.L_3:
        /*0018*/ 	.byte	0x04, 0x11
        /*001a*/ 	.short	(.L_5 - .L_4)
	.align		4
.L_4:
        /*001c*/ 	.word	index@(triton_poi_fused_convolution_relu_threshold_backward_22)
        /*0020*/ 	.word	0x00000000


	//----- nvinfo : EIATTR_MIN_STACK_SIZE
	.align		4
.L_5:
        /*0024*/ 	.byte	0x04, 0x12
        /*0026*/ 	.short	(.L_7 - .L_6)
	.align		4
.L_6:
        /*0028*/ 	.word	index@(triton_poi_fused_convolution_relu_threshold_backward_22)
        /*002c*/ 	.word	0x00000000
.L_7:


//--------------------- .nv.info.triton_poi_fused_convolution_relu_threshold_backward_22 --------------------------
	.section	.nv.info.triton_poi_fused_convolution_relu_threshold_backward_22,"",@"SHT_CUDA_INFO"
	.sectionflags	@""
	.align	4


	//----- nvinfo : EIATTR_CUDA_API_VERSION
	.align		4
        /*0000*/ 	.byte	0x04, 0x37
        /*0002*/ 	.short	(.L_9 - .L_8)
.L_8:
        /*0004*/ 	.word	0x0000007c


	//----- nvinfo : EIATTR_KPARAM_INFO
	.align		4
.L_9:
        /*0008*/ 	.byte	0x04, 0x17
        /*000a*/ 	.short	(.L_11 - .L_10)
.L_10:
        /*000c*/ 	.word	0x00000000
        /*0010*/ 	.short	0x0003
        /*0012*/ 	.short	0x0018
        /*0014*/ 	.byte	0x00, 0xf0, 0x11, 0x00


	//----- nvinfo : EIATTR_KPARAM_INFO
	.align		4
.L_11:
        /*0018*/ 	.byte	0x04, 0x17
        /*001a*/ 	.short	(.L_13 - .L_12)
.L_12:
        /*001c*/ 	.word	0x00000000
        /*0020*/ 	.short	0x0002
        /*0022*/ 	.short	0x0010
        /*0024*/ 	.byte	0x00, 0xf4, 0x21, 0x00


	//----- nvinfo : EIATTR_KPARAM_INFO
	.align		4
.L_13:
        /*0028*/ 	.byte	0x04, 0x17
        /*002a*/ 	.short	(.L_15 - .L_14)
.L_14:
        /*002c*/ 	.word	0x00000000
        /*0030*/ 	.short	0x0001
        /*0032*/ 	.short	0x0008
        /*0034*/ 	.byte	0x00, 0xf4, 0x21, 0x00


	//----- nvinfo : EIATTR_KPARAM_INFO
	.align		4
.L_15:
        /*0038*/ 	.byte	0x04, 0x17
        /*003a*/ 	.short	(.L_17 - .L_16)
.L_16:
        /*003c*/ 	.word	0x00000000
        /*0040*/ 	.short	0x0000
        /*0042*/ 	.short	0x0000
        /*0044*/ 	.byte	0x00, 0xf4, 0x21, 0x00


	//----- nvinfo : EIATTR_SPARSE_MMA_MASK
	.align		4
.L_17:
        /*0048*/ 	.byte	0x03, 0x50
        /*004a*/ 	.short	0x0000


	//----- nvinfo : EIATTR_MAXREG_COUNT
	.align		4
        /*004c*/ 	.byte	0x03, 0x1b
        /*004e*/ 	.short	0x00ff


	//----- nvinfo : EIATTR_EXIT_INSTR_OFFSETS
	.align		4
        /*0050*/ 	.byte	0x04, 0x1c
        /*0052*/ 	.short	(.L_19 - .L_18)


	//   ....[0]....
.L_18:
        /*0054*/ 	.word	0x00000240


	//----- nvinfo : EIATTR_REQNTID
	.align		4
.L_19:
        /*0058*/ 	.byte	0x04, 0x10
        /*005a*/ 	.short	(.L_21 - .L_20)
.L_20:
        /*005c*/ 	.word	0x00000080
        /*0060*/ 	.word	0x00000001
        /*0064*/ 	.word	0x00000001


	//----- nvinfo : EIATTR_CBANK_PARAM_SIZE
	.align		4
.L_21:
        /*0068*/ 	.byte	0x03, 0x19
        /*006a*/ 	.short	0x001c


	//----- nvinfo : EIATTR_PARAM_CBANK
	.align		4
        /*006c*/ 	.byte	0x04, 0x0a
        /*006e*/ 	.short	(.L_23 - .L_22)
	.align		4
.L_22:
        /*0070*/ 	.word	index@(.nv.constant0.triton_poi_fused_convolution_relu_threshold_backward_22)
        /*0074*/ 	.short	0x0210
        /*0076*/ 	.short	0x001c


	//----- nvinfo : EIATTR_SW_WAR
	.align		4
.L_23:
        /*0078*/ 	.byte	0x04, 0x36
        /*007a*/ 	.short	(.L_25 - .L_24)
.L_24:
        /*007c*/ 	.word	0x00000008
.L_25:


//--------------------- .nv.callgraph             --------------------------
	.section	.nv.callgraph,"",@"SHT_CUDA_CALLGRAPH"
	.align	4
	.sectionentsize	8
	.align		4
        /*0000*/ 	.word	0x00000000
	.align		4
        /*0004*/ 	.word	0xffffffff
	.align		4
        /*0008*/ 	.word	0x00000000
	.align		4
        /*000c*/ 	.word	0xfffffffe
	.align		4
        /*0010*/ 	.word	0x00000000
	.align		4
        /*0014*/ 	.word	0xfffffffd
	.align		4
        /*0018*/ 	.word	0x00000000
	.align		4
        /*001c*/ 	.word	0xfffffffc


//--------------------- .text.triton_poi_fused_convolution_relu_threshold_backward_22 --------------------------
	.section	.text.triton_poi_fused_convolution_relu_threshold_backward_22,"ax",@progbits
	.align	128
        .global         triton_poi_fused_convolution_relu_threshold_backward_22
        .type           triton_poi_fused_convolution_relu_threshold_backward_22,@function
        .size           triton_poi_fused_convolution_relu_threshold_backward_22,(.L_x_1 - triton_poi_fused_convolution_relu_threshold_backward_22)
        .other          triton_poi_fused_convolution_relu_threshold_backward_22,@"STO_CUDA_ENTRY STV_DEFAULT"
triton_poi_fused_convolution_relu_threshold_backward_22:
.text.triton_poi_fused_convolution_relu_threshold_backward_22:
[----:B------:R-:W-:Y:S01]  /*0000*/  LDC R1, c[0x0][0x28] ;  /* 0x00000a00ff017b82 */ /* 0x000fe20000000800 */
[----:B------:R-:W1:Y:S07]  /*0010*/  S2R R0, SR_TID.X ;  /* 0x0000000000007919 */ /* 0x000e6e0000002100 */
[----:B------:R-:W2:Y:S01]  /*0020*/  LDC.64 R2, c[0x0][0x210] ;  /* 0x00008400ff027b82 */ /* 0x000ea20000000a00 */
[----:B------:R-:W-:Y:S01]  /*0030*/  ULDC.64 UR4, c[0x0][0x208] ;  /* 0x0000820000047ab9 */ /* 0x000fe20000000a00 */
[----:B------:R-:W-:Y:S01]  /*0040*/  ULDC.64 UR6, c[0x0][0x220] ;  /* 0x0000880000067ab9 */ /* 0x000fe20000000a00 */
[----:B------:R-:W3:Y:S05]  /*0050*/  S2R R7, SR_CTAID.X ;  /* 0x0000000000077919 */ /* 0x000eea0000002500 */
[----:B------:R-:W4:Y:S01]  /*0060*/  LDC.64 R4, c[0x0][0x218] ;  /* 0x00008600ff047b82 */ /* 0x000f220000000a00 */
[----:B-1----:R-:W-:Y:S01]  /*0070*/  IMAD.SHL.U32 R0, R0, 0x2, RZ ;  /* 0x0000000200007824 */ /* 0x002fe200078e00ff */
[----:B---3--:R-:W-:-:S04]  /*0080*/  SHF.R.S32.HI R6, RZ, 0x17, R7 ;  /* 0x00000017ff067819 */ /* 0x008fc80000011407 */
[----:B------:R-:W-:Y:S02]  /*0090*/  LOP3.LUT R0, R0, 0xfe, RZ, 0xc0, !PT ;  /* 0x000000fe00007812 */ /* 0x000fe400078ec0ff */
[----:B------:R-:W-:-:S03]  /*00a0*/  SGXT R6, R6, 0x1 ;  /* 0x000000010606781a */ /* 0x000fc60000000200 */
[----:B------:R-:W-:-:S04]  /*00b0*/  IMAD R7, R7, 0x100, R0 ;  /* 0x0000010007077824 */ /* 0x000fc800078e0200 */
[----:B--2---:R-:W-:Y:S01]  /*00c0*/  IMAD.WIDE R2, R7, 0x4, R2 ;  /* 0x0000000407027825 */ /* 0x004fe200078e0202 */
[----:B------:R-:W-:-:S04]  /*00d0*/  LEA.HI R6, R6, R7, RZ, 0x4 ;  /* 0x0000000706067211 */ /* 0x000fc800078f20ff */
[--C-:B------:R-:W-:Y:S01]  /*00e0*/  SHF.R.S32.HI R0, RZ, 0x4, R6.reuse ;  /* 0x00000004ff007819 */ /* 0x100fe20000011406 */
[----:B------:R-:W2:Y:S01]  /*00f0*/  LDG.E.64 R2, desc[UR4][R2.64] ;  /* 0x0000000402027981 */ /* 0x000ea2000c1e1b00 */
[----:B------:R-:W-:-:S04]  /*0100*/  SHF.R.S32.HI R9, RZ, 0x1f, R6 ;  /* 0x0000001fff097819 */ /* 0x000fc80000011406 */
[----:B------:R-:W-:-:S04]  /*0110*/  LEA.HI R9, R9, R0, RZ, 0x8 ;  /* 0x0000000009097211 */ /* 0x000fc800078f40ff */
[----:B------:R-:W-:-:S05]  /*0120*/  LOP3.LUT R9, R9, 0xffffff00, RZ, 0xc0, !PT ;  /* 0xffffff0009097812 */ /* 0x000fca00078ec0ff */
[----:B------:R-:W-:-:S04]  /*0130*/  IMAD.IADD R9, R0, 0x1, -R9 ;  /* 0x0000000100097824 */ /* 0x000fc800078e0a09 */
[----:B----4-:R-:W-:-:S06]  /*0140*/  IMAD.WIDE R4, R9, 0x4, R4 ;  /* 0x0000000409047825 */ /* 0x010fcc00078e0204 */
[----:B------:R-:W2:Y:S02]  /*0150*/  LDG.E.EL R4, desc[UR4][R4.64] ;  /* 0x0000000404047981 */ /* 0x000ea4000c2e1900 */
[C-C-:B--2---:R-:W-:Y:S01]  /*0160*/  FADD R0, R2.reuse, R4.reuse ;  /* 0x0000000402007221 */ /* 0x144fe20000000000 */
[C---:B------:R-:W-:Y:S01]  /*0170*/  FADD R6, R3.reuse, R4 ;  /* 0x0000000403067221 */ /* 0x040fe20000000000 */
[-C--:B------:R-:W-:Y:S02]  /*0180*/  FSETP.GEU.AND P1, PT, R2, -R4.reuse, PT ;  /* 0x800000040200720b */ /* 0x080fe40003f2e000 */
[----:B------:R-:W-:Y:S02]  /*0190*/  FSETP.GEU.AND P0, PT, R3, -R4, PT ;  /* 0x800000040300720b */ /* 0x000fe40003f0e000 */
[----:B------:R-:W-:Y:S02]  /*01a0*/  FSEL R0, R0, RZ, P1 ;  /* 0x000000ff00007208 */ /* 0x000fe40000800000 */
[----:B------:R-:W-:-:S02]  /*01b0*/  FSEL R6, R6, RZ, P0 ;  /* 0x000000ff06067208 */ /* 0x000fc40000000000 */
[----:B------:R-:W-:Y:S02]  /*01c0*/  FSETP.GTU.AND P1, PT, R0, RZ, PT ;  /* 0x000000ff0000720b */ /* 0x000fe40003f2c000 */
[----:B------:R-:W-:Y:S02]  /*01d0*/  FSETP.GTU.AND P0, PT, R6, RZ, PT ;  /* 0x000000ff0600720b */ /* 0x000fe40003f0c000 */
[----:B------:R-:W-:Y:S02]  /*01e0*/  SEL R0, RZ, 0x1, P1 ;  /* 0x00000001ff007807 */ /* 0x000fe40000800000 */
[----:B------:R-:W-:Y:S02]  /*01f0*/  SEL R5, RZ, 0x100, P0 ;  /* 0x00000100ff057807 */ /* 0x000fe40000000000 */
[----:B------:R-:W-:-:S03]  /*0200*/  IADD3 R2, P2, R7, UR6, RZ ;  /* 0x0000000607027c10 */ /* 0x000fc6000ff5e0ff */
[----:B------:R-:W-:Y:S01]  /*0210*/  IMAD.IADD R5, R0, 0x1, R5 ;  /* 0x0000000100057824 */ /* 0x000fe200078e0205 */
[----:B------:R-:W-:-:S05]  /*0220*/  LEA.HI.X.SX32 R3, R7, UR7, 0x1, P2 ;  /* 0x0000000707037c11 */ /* 0x000fca00090f0eff */
[----:B------:R-:W-:Y:S01]  /*0230*/  STG.E.U16 desc[UR4][R2.64], R5 ;  /* 0x0000000502007986 */ /* 0x000fe2000c101504 */
[----:B------:R-:W-:Y:S05]  /*0240*/  EXIT ;  /* 0x000000000000794d */ /* 0x000fea0003800000 */
.L_x_0:
[----:B------:R-:W-:-:S00]  /*0250*/  BRA `(.L_x_0) ;  /* 0xfffffffc00fc7947 */ /* 0x000fc0000383ffff */
[----:B------:R-:W-:-:S00]  /*0260*/  NOP ;  /* 0x0000000000007918 */ /* 0x000fc00000000000 */
        /* <DEDUP_REMOVED lines=9> */
.L_x_1:


//--------------------- .nv.constant0.triton_poi_fused_convolution_relu_threshold_backward_22 --------------------------
	.section	.nv.constant0.triton_poi_fused_convolution_relu_threshold_backward_22,"a",@progbits
	.sectionflags	@""
	.align	4
.nv.constant0.triton_poi_fused_convolution_relu_threshold_backward_22:
	.zero		556
